	.headerflags	@"EF_CUDA_TEXMODE_UNIFIED EF_CUDA_64BIT_ADDRESS EF_CUDA_ACCELERATORS EF_CUDA_SM90 EF_CUDA_VIRTUAL_SM(EF_CUDA_SM90)"
	.elftype	@"ET_EXEC"


//--------------------- .nv.info                  --------------------------
	.section	.nv.info,"",@"SHT_CUDA_INFO"
	.align	4


	//----- nvinfo : EIATTR_REGCOUNT
	.align		4
        /*0000*/ 	.byte	0x04, 0x2f
        /*0002*/ 	.short	(.L_3 - .L_2)
	.align		4
.L_2:
        /*0004*/ 	.word	index@(triton_per_fused__weight_norm_interface_4)
        /*0008*/ 	.word	0x00000013


	//----- nvinfo : EIATTR_MIN_STACK_SIZE
	.align		4
.L_3:
        /*000c*/ 	.byte	0x04, 0x12
        /*000e*/ 	.short	(.L_5 - .L_4)
	.align		4
.L_4:
        /*0010*/ 	.word	index@(triton_per_fused__weight_norm_interface_4)
        /*0014*/ 	.word	0x00000000


	//----- nvinfo : EIATTR_FRAME_SIZE
	.align		4
.L_5:
        /*0018*/ 	.byte	0x04, 0x11
        /*001a*/ 	.short	(.L_7 - .L_6)
	.align		4
.L_6:
        /*001c*/ 	.word	index@(triton_per_fused__weight_norm_interface_4)
        /*0020*/ 	.word	0x00000000


	//----- nvinfo : EIATTR_MIN_STACK_SIZE
	.align		4
.L_7:
        /*0024*/ 	.byte	0x04, 0x12
        /*0026*/ 	.short	(.L_9 - .L_8)
	.align		4
.L_8:
        /*0028*/ 	.word	index@(triton_per_fused__weight_norm_interface_4)
        /*002c*/ 	.word	0x00000000
.L_9:


//--------------------- .nv.info.triton_per_fused__weight_norm_interface_4 --------------------------
	.section	.nv.info.triton_per_fused__weight_norm_interface_4,"",@"SHT_CUDA_INFO"
	.sectionflags	@""
	.align	4


	//----- nvinfo : EIATTR_CUDA_API_VERSION
	.align		4
        /*0000*/ 	.byte	0x04, 0x37
        /*0002*/ 	.short	(.L_11 - .L_10)
.L_10:
        /*0004*/ 	.word	0x0000007c


	//----- nvinfo : EIATTR_KPARAM_INFO
	.align		4
.L_11:
        /*0008*/ 	.byte	0x04, 0x17
        /*000a*/ 	.short	(.L_13 - .L_12)
.L_12:
        /*000c*/ 	.word	0x00000000
        /*0010*/ 	.short	0x0005
        /*0012*/ 	.short	0x0024
        /*0014*/ 	.byte	0x00, 0xf0, 0x11, 0x00


	//----- nvinfo : EIATTR_KPARAM_INFO
	.align		4
.L_13:
        /*0018*/ 	.byte	0x04, 0x17
        /*001a*/ 	.short	(.L_15 - .L_14)
.L_14:
        /*001c*/ 	.word	0x00000000
        /*0020*/ 	.short	0x0004
        /*0022*/ 	.short	0x0020
        /*0024*/ 	.byte	0x00, 0xf0, 0x11, 0x00


	//----- nvinfo : EIATTR_KPARAM_INFO
	.align		4
.L_15:
        /*0028*/ 	.byte	0x04, 0x17
        /*002a*/ 	.short	(.L_17 - .L_16)
.L_16:
        /*002c*/ 	.word	0x00000000
        /*0030*/ 	.short	0x0003
        /*0032*/ 	.short	0x0018
        /*0034*/ 	.byte	0x00, 0xf4, 0x21, 0x00


	//----- nvinfo : EIATTR_KPARAM_INFO
	.align		4
.L_17:
        /*0038*/ 	.byte	0x04, 0x17
        /*003a*/ 	.short	(.L_19 - .L_18)
.L_18:
        /*003c*/ 	.word	0x00000000
        /*0040*/ 	.short	0x0002
        /*0042*/ 	.short	0x0010
        /*0044*/ 	.byte	0x00, 0xf4, 0x21, 0x00


	//----- nvinfo : EIATTR_KPARAM_INFO
	.align		4
.L_19:
        /*0048*/ 	.byte	0x04, 0x17
        /*004a*/ 	.short	(.L_21 - .L_20)
.L_20:
        /*004c*/ 	.word	0x00000000
        /*0050*/ 	.short	0x0001
        /*0052*/ 	.short	0x0008
        /*0054*/ 	.byte	0x00, 0xf4, 0x21, 0x00


	//----- nvinfo : EIATTR_KPARAM_INFO
	.align		4
.L_21:
        /*0058*/ 	.byte	0x04, 0x17
        /*005a*/ 	.short	(.L_23 - .L_22)
.L_22:
        /*005c*/ 	.word	0x00000000
        /*0060*/ 	.short	0x0000
        /*0062*/ 	.short	0x0000
        /*0064*/ 	.byte	0x00, 0xf4, 0x21, 0x00


	//----- nvinfo : EIATTR_SPARSE_MMA_MASK
	.align		4
.L_23:
        /*0068*/ 	.byte	0x03, 0x50
        /*006a*/ 	.short	0x0000


	//----- nvinfo : EIATTR_MAXREG_COUNT
	.align		4
        /*006c*/ 	.byte	0x03, 0x1b
        /*006e*/ 	.short	0x00ff


	//----- nvinfo : EIATTR_COOP_GROUP_MASK_REGIDS
	.align		4
        /*0070*/ 	.byte	0x04, 0x29
        /*0072*/ 	.short	(.L_25 - .L_24)


	//   ....[0]....
.L_24:
        /*0074*/ 	.word	0xffffffff


	//   ....[1]....
        /*0078*/ 	.word	0xffffffff


	//   ....[2]....
        /*007c*/ 	.word	0xffffffff


	//----- nvinfo : EIATTR_COOP_GROUP_INSTR_OFFSETS
	.align		4
.L_25:
        /*0080*/ 	.byte	0x04, 0x28
        /*0082*/ 	.short	(.L_27 - .L_26)


	//   ....[0]....
.L_26:
        /*0084*/ 	.word	0x000001f0


	//   ....[1]....
        /*0088*/ 	.word	0x00000210


	//   ....[2]....
        /*008c*/ 	.word	0x00000230


	//----- nvinfo : EIATTR_EXIT_INSTR_OFFSETS
	.align		4
.L_27:
        /*0090*/ 	.byte	0x04, 0x1c
        /*0092*/ 	.short	(.L_29 - .L_28)


	//   ....[0]....
.L_28:
        /*0094*/ 	.word	0x00000380


	//   ....[1]....
        /*0098*/ 	.word	0x000003a0


	//----- nvinfo : EIATTR_REQNTID
	.align		4
.L_29:
        /*009c*/ 	.byte	0x04, 0x10
        /*009e*/ 	.short	(.L_31 - .L_30)
.L_30:
        /*00a0*/ 	.word	0x00000040
        /*00a4*/ 	.word	0x00000001
        /*00a8*/ 	.word	0x00000001


	//----- nvinfo : EIATTR_CBANK_PARAM_SIZE
	.align		4
.L_31:
        /*00ac*/ 	.byte	0x03, 0x19
        /*00ae*/ 	.short	0x0028


	//----- nvinfo : EIATTR_PARAM_CBANK
	.align		4
        /*00b0*/ 	.byte	0x04, 0x0a
        /*00b2*/ 	.short	(.L_33 - .L_32)
	.align		4
.L_32:
        /*00b4*/ 	.word	index@(.nv.constant0.triton_per_fused__weight_norm_interface_4)
        /*00b8*/ 	.short	0x0210
        /*00ba*/ 	.short	0x0028


	//----- nvinfo : EIATTR_SW_WAR
	.align		4
.L_33:
        /*00bc*/ 	.byte	0x04, 0x36
        /*00be*/ 	.short	(.L_35 - .L_34)
.L_34:
        /*00c0*/ 	.word	0x00000008
.L_35:


//--------------------- .nv.callgraph             --------------------------
	.section	.nv.callgraph,"",@"SHT_CUDA_CALLGRAPH"
	.align	4
	.sectionentsize	8
	.align		4
        /*0000*/ 	.word	0x00000000
	.align		4
        /*0004*/ 	.word	0xffffffff
	.align		4
        /*0008*/ 	.word	0x00000000
	.align		4
        /*000c*/ 	.word	0xfffffffe
	.align		4
        /*0010*/ 	.word	0x00000000
	.align		4
        /*0014*/ 	.word	0xfffffffd
	.align		4
        /*0018*/ 	.word	0x00000000
	.align		4
        /*001c*/ 	.word	0xfffffffc


//--------------------- .nv.constant4             --------------------------
	.section	.nv.constant4,"a",@progbits
	.align	8
	.align		8
.nv.constant4:
        /*0000*/ 	.dword	_$_str
	.align		8
        /*0008*/ 	.dword	_$_str_$_2


//--------------------- .text.triton_per_fused__weight_norm_interface_4 --------------------------
	.section	.text.triton_per_fused__weight_norm_interface_4,"ax",@progbits
	.sectionflags	@"SHF_BARRIERS=1"
	.align	128
        .global         triton_per_fused__weight_norm_interface_4
        .type           triton_per_fused__weight_norm_interface_4,@function
        .size           triton_per_fused__weight_norm_interface_4,(.L_x_1 - triton_per_fused__weight_norm_interface_4)
        .other          triton_per_fused__weight_norm_interface_4,@"STO_CUDA_ENTRY STV_DEFAULT"
triton_per_fused__weight_norm_interface_4:
.text.triton_per_fused__weight_norm_interface_4:
[----:B------:R-:W0:Y:S02]  /*0000*/  LDC R1, c[0x0][0x28] ;  /* 0x00000a00ff017b82 */ /* 0x000e240000000800 */
[----:B------:R-:W1:Y:S01]  /*0010*/  S2R R3, SR_TID.X ;  /* 0x0000000000037919 */ /* 0x000e620000002100 */
[----:B------:R-:W2:Y:S01]  /*0020*/  LDC.64 R6, c[0x0][0x218] ;  /* 0x00008600ff067b82 */ /* 0x000ea20000000a00 */
[----:B------:R-:W-:Y:S01]  /*0030*/  HFMA2.MMA R12, -RZ, RZ, 0, 0 ;  /* 0x00000000ff0c7435 */ /* 0x000fe200000001ff */
[----:B------:R-:W-:Y:S01]  /*0040*/  ULDC.64 UR6, c[0x0][0x208] ;  /* 0x0000820000067ab9 */ /* 0x000fe20000000a00 */
[----:B------:R-:W3:Y:S05]  /*0050*/  S2R R2, SR_CTAID.X ;  /* 0x0000000000027919 */ /* 0x000eea0000002500 */
[----:B------:R-:W4:Y:S01]  /*0060*/  LDC.64 R8, c[0x0][0x220] ;  /* 0x00008800ff087b82 */ /* 0x000f220000000a00 */
[----:B-1----:R-:W-:-:S02]  /*0070*/  SHF.R.U32.HI R11, RZ, 0x3, R3 ;  /* 0x00000003ff0b7819 */ /* 0x002fc40000011603 */
[----:B------:R-:W-:Y:S01]  /*0080*/  LOP3.LUT R10, R3, 0x7, RZ, 0xc0, !PT ;  /* 0x00000007030a7812 */ /* 0x000fe200078ec0ff */
[----:B---3--:R-:W-:Y:S01]  /*0090*/  IMAD.SHL.U32 R2, R2, 0x8, RZ ;  /* 0x0000000802027824 */ /* 0x008fe200078e00ff */
[----:B------:R-:W-:-:S04]  /*00a0*/  SGXT.U32 R11, R11, 0x3 ;  /* 0x000000030b0b781a */ /* 0x000fc80000000000 */
[----:B------:R-:W-:-:S04]  /*00b0*/  LOP3.LUT R5, R2, R11, RZ, 0xfc, !PT ;  /* 0x0000000b02057212 */ /* 0x000fc800078efcff */
[C---:B------:R-:W-:Y:S01]  /*00c0*/  ISETP.GE.AND P1, PT, R5.reuse, 0x8, PT ;  /* 0x000000080500780c */ /* 0x040fe20003f26270 */
[----:B------:R-:W-:-:S04]  /*00d0*/  IMAD R0, R5, 0x8, R10 ;  /* 0x0000000805007824 */ /* 0x000fc800078e020a */
[----:B--2---:R-:W-:-:S08]  /*00e0*/  IMAD.WIDE R6, R0, 0x4, R6 ;  /* 0x0000000400067825 */ /* 0x004fd000078e0206 */
[----:B------:R-:W2:Y:S01]  /*00f0*/  @!P1 LDG.E R12, desc[UR6][R6.64] ;  /* 0x00000006060c9981 */ /* 0x000ea2000c1e1900 */
[----:B------:R-:W-:Y:S01]  /*0100*/  MOV R4, RZ ;  /* 0x000000ff00047202 */ /* 0x000fe20000000f00 */
[----:B----4-:R-:W-:-:S05]  /*0110*/  IMAD.WIDE R8, R5, 0x4, R8 ;  /* 0x0000000405087825 */ /* 0x010fca00078e0208 */
[----:B------:R1:W3:Y:S01]  /*0120*/  @!P1 LDG.E.EL R4, desc[UR6][R8.64] ;  /* 0x0000000608049981 */ /* 0x0002e2000c2e1900 */
[----:B------:R-:W4:Y:S01]  /*0130*/  S2UR UR5, SR_CgaCtaId ;  /* 0x00000000000579c3 */ /* 0x000f220000008800 */
[----:B------:R-:W-:Y:S01]  /*0140*/  UMOV UR4, 0x400 ;  /* 0x0000040000047882 */ /* 0x000fe20000000000 */
[----:B------:R-:W-:Y:S02]  /*0150*/  LOP3.LUT P0, RZ, R3, 0x38, RZ, 0xc0, !PT ;  /* 0x0000003803ff7812 */ /* 0x000fe4000780c0ff */
[----:B------:R-:W-:-:S04]  /*0160*/  LOP3.LUT R3, R2, 0x7, R3, 0xf8, !PT ;  /* 0x0000000702037812 */ /* 0x000fc800078ef803 */
[----:B------:R-:W-:Y:S01]  /*0170*/  ISETP.LT.AND P0, PT, R3, 0x8, !P0 ;  /* 0x000000080300780c */ /* 0x000fe20004701270 */
[----:B-1----:R-:W1:Y:S01]  /*0180*/  LDC.64 R8, c[0x0][0x228] ;  /* 0x00008a00ff087b82 */ /* 0x002e620000000a00 */
[----:B----4-:R-:W-:-:S06]  /*0190*/  UPRMT UR4, UR5, 0x654, UR4 ;  /* 0x0000065405047896 */ /* 0x010fcc0008000004 */
[----:B------:R-:W-:Y:S02]  /*01a0*/  LEA R16, R11, UR4, 0x2 ;  /* 0x000000040b107c11 */ /* 0x000fe4000f8e10ff */
[----:B------:R-:W-:Y:S02]  /*01b0*/  LEA R10, R10, UR4, 0x2 ;  /* 0x000000040a0a7c11 */ /* 0x000fe4000f8e10ff */
[----:B--2---:R-:W-:-:S05]  /*01c0*/  SEL R5, R12, RZ, !P1 ;  /* 0x000000ff0c057207 */ /* 0x004fca0004800000 */
[----:B------:R-:W-:-:S05]  /*01d0*/  FMUL R12, R5, R5 ;  /* 0x00000005050c7220 */ /* 0x000fca0000400000 */
[----:B------:R-:W-:-:S05]  /*01e0*/  FSEL R12, R12, RZ, !P1 ;  /* 0x000000ff0c0c7208 */ /* 0x000fca0004800000 */
[----:B------:R-:W2:Y:S02]  /*01f0*/  SHFL.BFLY PT, R13, R12, 0x4, 0x1f ;  /* 0x0c801f000c0d7f89 */ /* 0x000ea400000e0000 */
[----:B--2---:R-:W-:-:S05]  /*0200*/  FADD R13, R12, R13 ;  /* 0x0000000d0c0d7221 */ /* 0x004fca0000000000 */
[----:B------:R-:W2:Y:S02]  /*0210*/  SHFL.BFLY PT, R14, R13, 0x2, 0x1f ;  /* 0x0c401f000d0e7f89 */ /* 0x000ea400000e0000 */
[----:B--2---:R-:W-:-:S05]  /*0220*/  FADD R14, R13, R14 ;  /* 0x0000000e0d0e7221 */ /* 0x004fca0000000000 */
[----:B------:R-:W2:Y:S02]  /*0230*/  SHFL.BFLY PT, R7, R14, 0x1, 0x1f ;  /* 0x0c201f000e077f89 */ /* 0x000ea400000e0000 */
[----:B--2---:R-:W-:Y:S02]  /*0240*/  FADD R11, R14, R7 ;  /* 0x000000070e0b7221 */ /* 0x004fe40000000000 */
[----:B------:R-:W2:Y:S02]  /*0250*/  LDC.64 R6, c[0x0][0x210] ;  /* 0x00008400ff067b82 */ /* 0x000ea40000000a00 */
[----:B------:R-:W4:Y:S01]  /*0260*/  MUFU.SQRT R12, R11 ;  /* 0x0000000b000c7308 */ /* 0x000f220000002000 */
[----:B------:R-:W-:Y:S05]  /*0270*/  STS [R16], R11 ;  /* 0x0000000b10007388 */ /* 0x000fea0000000800 */
[----:B------:R-:W-:Y:S01]  /*0280*/  BAR.SYNC.DEFER_BLOCKING 0x0 ;  /* 0x0000000000007b1d */ /* 0x000fe20000010000 */
[----:B----4-:R-:W-:-:S02]  /*0290*/  FSETP.GT.AND P2, PT, R12, 8.50705917302346158658e+37, PT ;  /* 0x7e8000000c00780b */ /* 0x010fc40003f44000 */
[----:B------:R-:W-:Y:S01]  /*02a0*/  FSETP.GEU.AND P3, PT, R12, 1.175494350822287508e-38, PT ;  /* 0x008000000c00780b */ /* 0x000fe20003f6e000 */
[----:B--2---:R-:W-:-:S04]  /*02b0*/  IMAD.WIDE R2, R3, 0x4, R6 ;  /* 0x0000000403027825 */ /* 0x004fc800078e0206 */
[----:B-1----:R-:W-:-:S06]  /*02c0*/  IMAD.WIDE R6, R0, 0x4, R8 ;  /* 0x0000000400067825 */ /* 0x002fcc00078e0208 */
[----:B------:R-:W-:Y:S01]  /*02d0*/  @P2 FMUL R12, R12, 0.25 ;  /* 0x3e8000000c0c2820 */ /* 0x000fe20000400000 */
[----:B------:R-:W1:Y:S01]  /*02e0*/  LDS R10, [R10] ;  /* 0x000000000a0a7984 */ /* 0x000e620000000800 */
[----:B---3--:R-:W-:Y:S02]  /*02f0*/  @P2 FMUL R4, R4, 0.25 ;  /* 0x3e80000004042820 */ /* 0x008fe40000400000 */
[----:B------:R-:W-:Y:S02]  /*0300*/  @!P3 FMUL R12, R12, 16777216 ;  /* 0x4b8000000c0cb820 */ /* 0x000fe40000400000 */
[----:B------:R-:W-:Y:S02]  /*0310*/  @!P3 FMUL R4, R4, 16777216 ;  /* 0x4b8000000404b820 */ /* 0x000fe40000400000 */
[----:B------:R-:W2:Y:S02]  /*0320*/  MUFU.RCP R13, R12 ;  /* 0x0000000c000d7308 */ /* 0x000ea40000001000 */
[----:B--2---:R-:W-:-:S04]  /*0330*/  FMUL R4, R13, R4 ;  /* 0x000000040d047220 */ /* 0x004fc80000400000 */
[----:B------:R-:W-:Y:S02]  /*0340*/  FMUL R5, R5, R4 ;  /* 0x0000000405057220 */ /* 0x000fe40000400000 */
[----:B-1----:R-:W1:Y:S01]  /*0350*/  MUFU.SQRT R11, R10 ;  /* 0x0000000a000b7308 */ /* 0x002e620000002000 */
[----:B------:R-:W-:Y:S06]  /*0360*/  BAR.SYNC.DEFER_BLOCKING 0x0 ;  /* 0x0000000000007b1d */ /* 0x000fec0000010000 */
[----:B-1----:R1:W-:Y:S01]  /*0370*/  @P0 STG.E desc[UR6][R2.64], R11 ;  /* 0x0000000b02000986 */ /* 0x0023e2000c101906 */
[----:B------:R-:W-:Y:S05]  /*0380*/  @P1 EXIT ;  /* 0x000000000000194d */ /* 0x000fea0003800000 */
[----:B------:R-:W-:Y:S01]  /*0390*/  STG.E desc[UR6][R6.64], R5 ;  /* 0x0000000506007986 */ /* 0x000fe2000c101906 */
[----:B------:R-:W-:Y:S05]  /*03a0*/  EXIT ;  /* 0x000000000000794d */ /* 0x000fea0003800000 */
.L_x_0:
[----:B------:R-:W-:-:S00]  /*03b0*/  BRA `(.L_x_0) ;  /* 0xfffffffc00fc7947 */ /* 0x000fc0000383ffff */
[----:B------:R-:W-:-:S00]  /*03c0*/  NOP ;  /* 0x0000000000007918 */ /* 0x000fc00000000000 */
        /* <DEDUP_REMOVED lines=11> */
.L_x_1:


//--------------------- .nv.global.init           --------------------------
	.section	.nv.global.init,"aw",@progbits
.nv.global.init:
	.type		_$_str,@object
	.size		_$_str,(_$_str_$_2 - _$_str)
_$_str:
        /*0000*/ 	.byte	0x5f, 0x5f, 0x43, 0x55, 0x44, 0x41, 0x5f, 0x46, 0x54, 0x5a, 0x00
	.type		_$_str_$_2,@object
	.size		_$_str_$_2,(.L_1 - _$_str_$_2)
_$_str_$_2:
        /*000b*/ 	.byte	0x5f, 0x5f, 0x43, 0x55, 0x44, 0x41, 0x5f, 0x50, 0x52, 0x45, 0x43, 0x5f, 0x53, 0x51, 0x52, 0x54
        /*001b*/ 	.byte	0x00
.L_1:


//--------------------- .nv.shared.triton_per_fused__weight_norm_interface_4 --------------------------
	.section	.nv.shared.triton_per_fused__weight_norm_interface_4,"aw",@nobits
	.sectionflags	@""
	.align	16
	.zero		1024


//--------------------- .nv.constant0.triton_per_fused__weight_norm_interface_4 --------------------------
	.section	.nv.constant0.triton_per_fused__weight_norm_interface_4,"a",@progbits
	.sectionflags	@""
	.align	4
.nv.constant0.triton_per_fused__weight_norm_interface_4:
	.zero		568
